//
// Generated by NVIDIA NVVM Compiler
//
// Compiler Build ID: CL-36424714
// Cuda compilation tools, release 13.0, V13.0.88
// Based on NVVM 20.0.0
//

.version 9.0
.target sm_100
.address_size 64

	// .globl	kernel_dummy

.visible .entry kernel_dummy(
	.param .u64 .ptr .align 1 kernel_dummy_param_0
)
{
	.reg .b32 	%r<3>;
	.reg .b64 	%rd<5>;

	ld.param.u64 	%rd1, [kernel_dummy_param_0];
	cvta.to.global.u64 	%rd2, %rd1;
	mov.u32 	%r1, %ctaid.x;
	mul.wide.u32 	%rd3, %r1, 4;
	add.s64 	%rd4, %rd2, %rd3;
	mov.b32 	%r2, 0;
	st.global.u32 	[%rd4], %r2;
	ret;

}


// ===== COMPILED SASS (sm_100) =====

	.target	sm_100

	.elftype	@"ET_EXEC"


//--------------------- .note.nv.tkinfo           --------------------------
	.section	.note.nv.tkinfo,"",@"SHT_NOTE"
	.sectionflags	@"SHF_NOTE_NV_TKINFO"
	.tkinfo
        /*0018*/ 	.word	0x00000002
        /*0030*/ 	.string	""
        /*0030*/ 	.string	"ptxas"
        /*0030*/ 	.string	"Cuda compilation tools, release 13.0, V13.0.88"
        /*0030*/ 	.string	"Build cuda_13.0.r13.0/compiler.36424714_0"
        /*0030*/ 	.string	"-arch sm_100 -m 64 "



//--------------------- .note.nv.cuinfo           --------------------------
	.section	.note.nv.cuinfo,"",@"SHT_NOTE"
	.sectionflags	@"SHF_NOTE_NV_CUINFO"
        /*0018*/ 	.short	0x0002
        /*001a*/ 	.short	0x0064
        /*001c*/ 	.short	0x0082
	.zero		2


//--------------------- .nv.info                  --------------------------
	.section	.nv.info,"",@"SHT_CUDA_INFO"
	.align	4


	//----- nvinfo : EIATTR_REGCOUNT
	.align		4
        /*0000*/ 	.byte	0x04, 0x2f
        /*0002*/ 	.short	(.L_1 - .L_0)
	.align		4
.L_0:
        /*0004*/ 	.word	index@(kernel_dummy)
        /*0008*/ 	.word	0x00000008


	//----- nvinfo : EIATTR_FRAME_SIZE
	.align		4
.L_1:
        /*000c*/ 	.byte	0x04, 0x11
        /*000e*/ 	.short	(.L_3 - .L_2)
	.align		4
.L_2:
        /*0010*/ 	.word	index@(kernel_dummy)
        /*0014*/ 	.word	0x00000000


	//----- nvinfo : EIATTR_MIN_STACK_SIZE
	.align		4
.L_3:
        /*0018*/ 	.byte	0x04, 0x12
        /*001a*/ 	.short	(.L_5 - .L_4)
	.align		4
.L_4:
        /*001c*/ 	.word	index@(kernel_dummy)
        /*0020*/ 	.word	0x00000000
.L_5:


//--------------------- .nv.compat                --------------------------
	.section	.nv.compat,"",@"SHT_CUDA_COMPAT_INFO"
	.align	4
        /*0000*/ 	.byte	0x02, 0x09, 0x00, 0x00, 0x02, 0x02, 0x01, 0x00, 0x02, 0x05, 0x05, 0x00, 0x03, 0x07, 0x01, 0x01
        /*0010*/ 	.byte	0x02, 0x03, 0x00, 0x00, 0x02, 0x06, 0x01, 0x00, 0x04, 0x0b, 0x08, 0x00, 0x09, 0x00, 0x00, 0x00
        /*0020*/ 	.byte	0x00, 0x00, 0x00, 0x00


//--------------------- .nv.info.kernel_dummy     --------------------------
	.section	.nv.info.kernel_dummy,"",@"SHT_CUDA_INFO"
	.sectionflags	@""
	.align	4


	//----- nvinfo : EIATTR_CUDA_API_VERSION
	.align		4
        /*0000*/ 	.byte	0x04, 0x37
        /*0002*/ 	.short	(.L_7 - .L_6)
.L_6:
        /*0004*/ 	.word	0x00000082


	//----- nvinfo : EIATTR_KPARAM_INFO
	.align		4
.L_7:
        /*0008*/ 	.byte	0x04, 0x17
        /*000a*/ 	.short	(.L_9 - .L_8)
.L_8:
        /*000c*/ 	.word	0x00000000
        /*0010*/ 	.short	0x0000
        /*0012*/ 	.short	0x0000
        /*0014*/ 	.byte	0x00, 0xf5, 0x21, 0x00


	//----- nvinfo : EIATTR_SPARSE_MMA_MASK
	.align		4
.L_9:
        /*0018*/ 	.byte	0x03, 0x50
        /*001a*/ 	.short	0x0000


	//----- nvinfo : EIATTR_MAXREG_COUNT
	.align		4
        /*001c*/ 	.byte	0x03, 0x1b
        /*001e*/ 	.short	0x00ff


	//----- nvinfo : EIATTR_MERCURY_ISA_VERSION
	.align		4
        /*0020*/ 	.byte	0x03, 0x5f
        /*0022*/ 	.short	0x0101


	//----- nvinfo : EIATTR_VRC_CTA_INIT_COUNT
	.align		4
        /*0024*/ 	.byte	0x02, 0x4a
	.zero		1
	.zero		1


	//----- nvinfo : EIATTR_EXIT_INSTR_OFFSETS
	.align		4
        /*0028*/ 	.byte	0x04, 0x1c
        /*002a*/ 	.short	(.L_11 - .L_10)


	//   ....[0]....
.L_10:
        /*002c*/ 	.word	0x00000060


	//----- nvinfo : EIATTR_CBANK_PARAM_SIZE
	.align		4
.L_11:
        /*0030*/ 	.byte	0x03, 0x19
        /*0032*/ 	.short	0x0008


	//----- nvinfo : EIATTR_PARAM_CBANK
	.align		4
        /*0034*/ 	.byte	0x04, 0x0a
        /*0036*/ 	.short	(.L_13 - .L_12)
	.align		4
.L_12:
        /*0038*/ 	.word	index@(.nv.constant0.kernel_dummy)
        /*003c*/ 	.short	0x0380
        /*003e*/ 	.short	0x0008


	//----- nvinfo : EIATTR_SW_WAR
	.align		4
.L_13:
        /*0040*/ 	.byte	0x04, 0x36
        /*0042*/ 	.short	(.L_15 - .L_14)
.L_14:
        /*0044*/ 	.word	0x00000008
.L_15:


//--------------------- .nv.callgraph             --------------------------
	.section	.nv.callgraph,"",@"SHT_CUDA_CALLGRAPH"
	.align	4
	.sectionentsize	8
	.align		4
        /*0000*/ 	.word	0x00000000
	.align		4
        /*0004*/ 	.word	0xffffffff
	.align		4
        /*0008*/ 	.word	0x00000000
	.align		4
        /*000c*/ 	.word	0xfffffffe
	.align		4
        /*0010*/ 	.word	0x00000000
	.align		4
        /*0014*/ 	.word	0xfffffffd
	.align		4
        /*0018*/ 	.word	0x00000000
	.align		4
        /*001c*/ 	.word	0xfffffffc


//--------------------- .text.kernel_dummy        --------------------------
	.section	.text.kernel_dummy,"ax",@progbits
	.align	128
        .global         kernel_dummy
        .type           kernel_dummy,@function
        .size           kernel_dummy,(.L_x_1 - kernel_dummy)
        .other          kernel_dummy,@"STO_CUDA_ENTRY STV_DEFAULT"
kernel_dummy:
.text.kernel_dummy:
[----:B------:R-:W-:Y:S01]  /*0000*/  LDC R1, c[0x0][0x37c] ;  /* 0x0000df00ff017b82 */ /* 0x000fe20000000800 */
[----:B------:R-:W0:Y:S07]  /*0010*/  S2R R5, SR_CTAID.X ;  /* 0x0000000000057919 */ /* 0x000e2e0000002500 */
[----:B------:R-:W0:Y:S01]  /*0020*/  LDC.64 R2, c[0x0][0x380] ;  /* 0x0000e000ff027b82 */ /* 0x000e220000000a00 */
[----:B------:R-:W1:Y:S01]  /*0030*/  LDCU.64 UR4, c[0x0][0x358] ;  /* 0x00006b00ff0477ac */ /* 0x000e620008000a00 */
[----:B0-----:R-:W-:-:S05]  /*0040*/  IMAD.WIDE.U32 R2, R5, 0x4, R2 ;  /* 0x0000000405027825 */ /* 0x001fca00078e0002 */
[----:B-1----:R-:W-:Y:S01]  /*0050*/  STG.E desc[UR4][R2.64], RZ ;  /* 0x000000ff02007986 */ /* 0x002fe2000c101904 */
[----:B------:R-:W-:Y:S05]  /*0060*/  EXIT ;  /* 0x000000000000794d */ /* 0x000fea0003800000 */
.L_x_0:
[----:B------:R-:W-:-:S00]  /*0070*/  BRA `(.L_x_0) ;  /* 0xfffffffc00fc7947 */ /* 0x000fc0000383ffff */
[----:B------:R-:W-:-:S00]  /*0080*/  NOP ;  /* 0x0000000000007918 */ /* 0x000fc00000000000 */
[----:B------:R-:W-:-:S00]  /*0090*/  NOP ;  /* 0x0000000000007918 */ /* 0x000fc00000000000 */
[----:B------:R-:W-:-:S00]  /*00a0*/  NOP ;  /* 0x0000000000007918 */ /* 0x000fc00000000000 */
[----:B------:R-:W-:-:S00]  /*00b0*/  NOP ;  /* 0x0000000000007918 */ /* 0x000fc00000000000 */
[----:B------:R-:W-:-:S00]  /*00c0*/  NOP ;  /* 0x0000000000007918 */ /* 0x000fc00000000000 */
[----:B------:R-:W-:-:S00]  /*00d0*/  NOP ;  /* 0x0000000000007918 */ /* 0x000fc00000000000 */
[----:B------:R-:W-:-:S00]  /*00e0*/  NOP ;  /* 0x0000000000007918 */ /* 0x000fc00000000000 */
[----:B------:R-:W-:-:S00]  /*00f0*/  NOP ;  /* 0x0000000000007918 */ /* 0x000fc00000000000 */
.L_x_1:


//--------------------- .nv.shared.reserved.0     --------------------------
	.section	.nv.shared.reserved.0,"aw",@nobits
	.weak		__nv_reservedSMEM_offset_0_alias
	.size		__nv_reservedSMEM_offset_0_alias, 0, 64
	.other		__nv_reservedSMEM_offset_0_alias,@"STO_CUDA_RESERVED_SHARED STV_DEFAULT"
__nv_reservedSMEM_offset_0_alias:
	.zero		0
	.zero		64


//--------------------- .nv.constant0.kernel_dummy --------------------------
	.section	.nv.constant0.kernel_dummy,"a",@progbits
	.sectionflags	@""
	.align	4
.nv.constant0.kernel_dummy:
	.zero		904


//--------------------- SYMBOLS --------------------------

	.type		.nv.reservedSmem.offset0,@object
	.size		.nv.reservedSmem.offset0,0x4
